//
// Generated by NVIDIA NVVM Compiler
//
// Compiler Build ID: CL-36424714
// Cuda compilation tools, release 13.0, V13.0.88
// Based on NVVM 20.0.0
//

.version 9.0
.target sm_100
.address_size 64

	// .globl	_Z16dynamic_allocmemv
.extern .func  (.param .b64 func_retval0) malloc
(
	.param .b64 malloc_param_0
)
;
.extern .func  (.param .b32 func_retval0) vprintf
(
	.param .b64 vprintf_param_0,
	.param .b64 vprintf_param_1
)
;
.extern .func free
(
	.param .b64 free_param_0
)
;
.global .align 8 .u64 dataptr;
.global .align 1 .b8 $str[39] = {66, 108, 111, 99, 107, 32, 37, 100, 44, 32, 84, 104, 114, 101, 97, 100, 32, 37, 100, 58, 32, 102, 105, 110, 97, 108, 32, 118, 97, 108, 117, 101, 32, 61, 32, 37, 100, 10};

.visible .entry _Z16dynamic_allocmemv()
{
	.reg .pred 	%p<2>;
	.reg .b32 	%r<4>;
	.reg .b64 	%rd<3>;

	mov.u32 	%r1, %ctaid.x;
	mov.u32 	%r2, %tid.x;
	or.b32  	%r3, %r1, %r2;
	setp.ne.s32 	%p1, %r3, 0;
	@%p1 bra 	$L__BB0_2;
	{ // callseq 0, 0
	.param .b64 param0;
	st.param.b64 	[param0], 160;
	.param .b64 retval0;
	call.uni (retval0), 
	malloc, 
	(
	param0
	);
	ld.param.b64 	%rd1, [retval0];
	} // callseq 0
	st.global.u64 	[dataptr], %rd1;
$L__BB0_2:
	ret;

}
	// .globl	_Z8allocmemv
.visible .entry _Z8allocmemv()
{
	.reg .pred 	%p<3>;
	.reg .b32 	%r<5>;
	.reg .b64 	%rd<12>;

	mov.u32 	%r1, %tid.x;
	setp.ne.s32 	%p1, %r1, 0;
	@%p1 bra 	$L__BB1_2;
	{ // callseq 1, 0
	.param .b64 param0;
	st.param.b64 	[param0], 4;
	.param .b64 retval0;
	call.uni (retval0), 
	malloc, 
	(
	param0
	);
	ld.param.b64 	%rd2, [retval0];
	} // callseq 1
	ld.global.u64 	%rd4, [dataptr];
	mov.u32 	%r2, %ctaid.x;
	mul.wide.u32 	%rd5, %r2, 8;
	add.s64 	%rd6, %rd4, %rd5;
	st.u64 	[%rd6], %rd2;
$L__BB1_2:
	bar.sync 	0;
	ld.global.u64 	%rd7, [dataptr];
	mov.u32 	%r3, %ctaid.x;
	mul.wide.u32 	%rd8, %r3, 8;
	add.s64 	%rd9, %rd7, %rd8;
	ld.u64 	%rd1, [%rd9];
	setp.eq.s64 	%p2, %rd1, 0;
	@%p2 bra 	$L__BB1_4;
	mul.wide.u32 	%rd10, %r1, 4;
	add.s64 	%rd11, %rd1, %rd10;
	mov.b32 	%r4, 0;
	st.u32 	[%rd11], %r4;
$L__BB1_4:
	ret;

}
	// .globl	_Z6usememv
.visible .entry _Z6usememv()
{
	.reg .pred 	%p<2>;
	.reg .b32 	%r<5>;
	.reg .b64 	%rd<9>;

	ld.global.u64 	%rd2, [dataptr];
	cvta.to.global.u64 	%rd3, %rd2;
	mov.u32 	%r1, %ctaid.x;
	mul.wide.u32 	%rd4, %r1, 8;
	add.s64 	%rd5, %rd3, %rd4;
	ld.global.u64 	%rd1, [%rd5];
	setp.eq.s64 	%p1, %rd1, 0;
	@%p1 bra 	$L__BB2_2;
	cvta.to.global.u64 	%rd6, %rd1;
	mov.u32 	%r2, %tid.x;
	mul.wide.u32 	%rd7, %r2, 4;
	add.s64 	%rd8, %rd6, %rd7;
	ld.global.u32 	%r3, [%rd8];
	add.s32 	%r4, %r3, %r2;
	st.global.u32 	[%rd8], %r4;
$L__BB2_2:
	ret;

}
	// .globl	_Z7freememv
.visible .entry _Z7freememv()
{
	.local .align 8 .b8 	__local_depot3[16];
	.reg .b64 	%SP;
	.reg .b64 	%SPL;
	.reg .pred 	%p<3>;
	.reg .b32 	%r<7>;
	.reg .b64 	%rd<11>;

	mov.u64 	%SPL, __local_depot3;
	cvta.local.u64 	%SP, %SPL;
	ld.global.u64 	%rd2, [dataptr];
	mov.u32 	%r1, %ctaid.x;
	mul.wide.u32 	%rd3, %r1, 8;
	add.s64 	%rd4, %rd2, %rd3;
	ld.u64 	%rd1, [%rd4];
	setp.eq.s64 	%p1, %rd1, 0;
	@%p1 bra 	$L__BB3_2;
	add.u64 	%rd5, %SP, 0;
	add.u64 	%rd6, %SPL, 0;
	mov.u32 	%r2, %tid.x;
	mul.wide.u32 	%rd7, %r2, 4;
	add.s64 	%rd8, %rd1, %rd7;
	ld.u32 	%r3, [%rd8];
	st.local.v2.u32 	[%rd6], {%r1, %r2};
	st.local.u32 	[%rd6+8], %r3;
	mov.u64 	%rd9, $str;
	cvta.global.u64 	%rd10, %rd9;
	{ // callseq 2, 0
	.param .b64 param0;
	st.param.b64 	[param0], %rd10;
	.param .b64 param1;
	st.param.b64 	[param1], %rd5;
	.param .b32 retval0;
	call.uni (retval0), 
	vprintf, 
	(
	param0, 
	param1
	);
	ld.param.b32 	%r4, [retval0];
	} // callseq 2
$L__BB3_2:
	mov.u32 	%r6, %tid.x;
	setp.ne.s32 	%p2, %r6, 0;
	@%p2 bra 	$L__BB3_4;
	{ // callseq 3, 0
	.param .b64 param0;
	st.param.b64 	[param0], %rd1;
	call.uni 
	free, 
	(
	param0
	);
	} // callseq 3
$L__BB3_4:
	ret;

}


// ===== COMPILED SASS (sm_100) =====

	.target	sm_100

	.elftype	@"ET_EXEC"


//--------------------- .note.nv.tkinfo           --------------------------
	.section	.note.nv.tkinfo,"",@"SHT_NOTE"
	.sectionflags	@"SHF_NOTE_NV_TKINFO"
	.tkinfo
        /*0018*/ 	.word	0x00000002
        /*0030*/ 	.string	""
        /*0030*/ 	.string	"ptxas"
        /*0030*/ 	.string	"Cuda compilation tools, release 13.0, V13.0.88"
        /*0030*/ 	.string	"Build cuda_13.0.r13.0/compiler.36424714_0"
        /*0030*/ 	.string	"-arch sm_100 -m 64 "



//--------------------- .note.nv.cuinfo           --------------------------
	.section	.note.nv.cuinfo,"",@"SHT_NOTE"
	.sectionflags	@"SHF_NOTE_NV_CUINFO"
        /*0018*/ 	.short	0x0002
        /*001a*/ 	.short	0x0064
        /*001c*/ 	.short	0x0082
	.zero		2


//--------------------- .nv.info                  --------------------------
	.section	.nv.info,"",@"SHT_CUDA_INFO"
	.align	4


	//----- nvinfo : EIATTR_REGCOUNT
	.align		4
        /*0000*/ 	.byte	0x04, 0x2f
        /*0002*/ 	.short	(.L_3 - .L_2)
	.align		4
.L_2:
        /*0004*/ 	.word	index@(_Z16dynamic_allocmemv)
        /*0008*/ 	.word	0x00000018


	//----- nvinfo : EIATTR_FRAME_SIZE
	.align		4
.L_3:
        /*000c*/ 	.byte	0x04, 0x11
        /*000e*/ 	.short	(.L_5 - .L_4)
	.align		4
.L_4:
        /*0010*/ 	.word	index@(_Z16dynamic_allocmemv)
        /*0014*/ 	.word	0x00000000


	//----- nvinfo : EIATTR_REGCOUNT
	.align		4
.L_5:
        /*0018*/ 	.byte	0x04, 0x2f
        /*001a*/ 	.short	(.L_7 - .L_6)
	.align		4
.L_6:
        /*001c*/ 	.word	index@(_Z8allocmemv)
        /*0020*/ 	.word	0x00000018


	//----- nvinfo : EIATTR_FRAME_SIZE
	.align		4
.L_7:
        /*0024*/ 	.byte	0x04, 0x11
        /*0026*/ 	.short	(.L_9 - .L_8)
	.align		4
.L_8:
        /*0028*/ 	.word	index@(_Z8allocmemv)
        /*002c*/ 	.word	0x00000000


	//----- nvinfo : EIATTR_REGCOUNT
	.align		4
.L_9:
        /*0030*/ 	.byte	0x04, 0x2f
        /*0032*/ 	.short	(.L_11 - .L_10)
	.align		4
.L_10:
        /*0034*/ 	.word	index@(_Z6usememv)
        /*0038*/ 	.word	0x00000008


	//----- nvinfo : EIATTR_FRAME_SIZE
	.align		4
.L_11:
        /*003c*/ 	.byte	0x04, 0x11
        /*003e*/ 	.short	(.L_13 - .L_12)
	.align		4
.L_12:
        /*0040*/ 	.word	index@(_Z6usememv)
        /*0044*/ 	.word	0x00000000


	//----- nvinfo : EIATTR_REGCOUNT
	.align		4
.L_13:
        /*0048*/ 	.byte	0x04, 0x2f
        /*004a*/ 	.short	(.L_15 - .L_14)
	.align		4
.L_14:
        /*004c*/ 	.word	index@(_Z7freememv)
        /*0050*/ 	.word	0x00000018


	//----- nvinfo : EIATTR_FRAME_SIZE
	.align		4
.L_15:
        /*0054*/ 	.byte	0x04, 0x11
        /*0056*/ 	.short	(.L_17 - .L_16)
	.align		4
.L_16:
        /*0058*/ 	.word	index@(_Z7freememv)
        /*005c*/ 	.word	0x00000010


	//----- nvinfo : EIATTR_MIN_STACK_SIZE
	.align		4
.L_17:
        /*0060*/ 	.byte	0x04, 0x12
        /*0062*/ 	.short	(.L_19 - .L_18)
	.align		4
.L_18:
        /*0064*/ 	.word	index@(_Z7freememv)
        /*0068*/ 	.word	0x00000010


	//----- nvinfo : EIATTR_MIN_STACK_SIZE
	.align		4
.L_19:
        /*006c*/ 	.byte	0x04, 0x12
        /*006e*/ 	.short	(.L_21 - .L_20)
	.align		4
.L_20:
        /*0070*/ 	.word	index@(_Z6usememv)
        /*0074*/ 	.word	0x00000000


	//----- nvinfo : EIATTR_MIN_STACK_SIZE
	.align		4
.L_21:
        /*0078*/ 	.byte	0x04, 0x12
        /*007a*/ 	.short	(.L_23 - .L_22)
	.align		4
.L_22:
        /*007c*/ 	.word	index@(_Z8allocmemv)
        /*0080*/ 	.word	0x00000000


	//----- nvinfo : EIATTR_MIN_STACK_SIZE
	.align		4
.L_23:
        /*0084*/ 	.byte	0x04, 0x12
        /*0086*/ 	.short	(.L_25 - .L_24)
	.align		4
.L_24:
        /*0088*/ 	.word	index@(_Z16dynamic_allocmemv)
        /*008c*/ 	.word	0x00000000
.L_25:


//--------------------- .nv.compat                --------------------------
	.section	.nv.compat,"",@"SHT_CUDA_COMPAT_INFO"
	.align	4
        /*0000*/ 	.byte	0x02, 0x09, 0x00, 0x00, 0x02, 0x02, 0x01, 0x00, 0x02, 0x05, 0x05, 0x00, 0x03, 0x07, 0x01, 0x01
        /*0010*/ 	.byte	0x02, 0x03, 0x00, 0x00, 0x02, 0x06, 0x01, 0x00, 0x04, 0x0b, 0x08, 0x00, 0x09, 0x00, 0x00, 0x00
        /*0020*/ 	.byte	0x00, 0x00, 0x00, 0x00


//--------------------- .nv.info._Z7freememv      --------------------------
	.section	.nv.info._Z7freememv,"",@"SHT_CUDA_INFO"
	.sectionflags	@""
	.align	4


	//----- nvinfo : EIATTR_CUDA_API_VERSION
	.align		4
        /*0000*/ 	.byte	0x04, 0x37
        /*0002*/ 	.short	(.L_27 - .L_26)
.L_26:
        /*0004*/ 	.word	0x00000082


	//----- nvinfo : EIATTR_SPARSE_MMA_MASK
	.align		4
.L_27:
        /*0008*/ 	.byte	0x03, 0x50
        /*000a*/ 	.short	0x0000


	//----- nvinfo : EIATTR_MAXREG_COUNT
	.align		4
        /*000c*/ 	.byte	0x03, 0x1b
        /*000e*/ 	.short	0x00ff


	//----- nvinfo : EIATTR_EXTERNS
	.align		4
        /*0010*/ 	.byte	0x04, 0x0f
        /*0012*/ 	.short	(.L_29 - .L_28)


	//   ....[0]....
	.align		4
.L_28:
        /*0014*/ 	.word	index@(vprintf)


	//   ....[1]....
	.align		4
        /*0018*/ 	.word	index@(free)


	//----- nvinfo : EIATTR_MERCURY_ISA_VERSION
	.align		4
.L_29:
        /*001c*/ 	.byte	0x03, 0x5f
        /*001e*/ 	.short	0x0101


	//----- nvinfo : EIATTR_VRC_CTA_INIT_COUNT
	.align		4
        /*0020*/ 	.byte	0x02, 0x4a
	.zero		1
	.zero		1


	//----- nvinfo : EIATTR_SYSCALL_OFFSETS
	.align		4
        /*0024*/ 	.byte	0x04, 0x46
        /*0026*/ 	.short	(.L_31 - .L_30)


	//   ....[0]....
.L_30:
        /*0028*/ 	.word	0x000001b0


	//   ....[1]....
        /*002c*/ 	.word	0x00000250


	//----- nvinfo : EIATTR_EXIT_INSTR_OFFSETS
	.align		4
.L_31:
        /*0030*/ 	.byte	0x04, 0x1c
        /*0032*/ 	.short	(.L_33 - .L_32)


	//   ....[0]....
.L_32:
        /*0034*/ 	.word	0x000001f0


	//   ....[1]....
        /*0038*/ 	.word	0x00000260


	//----- nvinfo : EIATTR_CRS_STACK_SIZE
	.align		4
.L_33:
        /*003c*/ 	.byte	0x04, 0x1e
        /*003e*/ 	.short	(.L_35 - .L_34)
.L_34:
        /*0040*/ 	.word	0x00000000


	//----- nvinfo : EIATTR_SW_WAR
	.align		4
.L_35:
        /*0044*/ 	.byte	0x04, 0x36
        /*0046*/ 	.short	(.L_37 - .L_36)
.L_36:
        /*0048*/ 	.word	0x00000008
.L_37:


//--------------------- .nv.info._Z6usememv       --------------------------
	.section	.nv.info._Z6usememv,"",@"SHT_CUDA_INFO"
	.sectionflags	@""
	.align	4


	//----- nvinfo : EIATTR_CUDA_API_VERSION
	.align		4
        /*0000*/ 	.byte	0x04, 0x37
        /*0002*/ 	.short	(.L_39 - .L_38)
.L_38:
        /*0004*/ 	.word	0x00000082


	//----- nvinfo : EIATTR_SPARSE_MMA_MASK
	.align		4
.L_39:
        /*0008*/ 	.byte	0x03, 0x50
        /*000a*/ 	.short	0x0000


	//----- nvinfo : EIATTR_MAXREG_COUNT
	.align		4
        /*000c*/ 	.byte	0x03, 0x1b
        /*000e*/ 	.short	0x00ff


	//----- nvinfo : EIATTR_MERCURY_ISA_VERSION
	.align		4
        /*0010*/ 	.byte	0x03, 0x5f
        /*0012*/ 	.short	0x0101


	//----- nvinfo : EIATTR_VRC_CTA_INIT_COUNT
	.align		4
        /*0014*/ 	.byte	0x02, 0x4a
	.zero		1
	.zero		1


	//----- nvinfo : EIATTR_EXIT_INSTR_OFFSETS
	.align		4
        /*0018*/ 	.byte	0x04, 0x1c
        /*001a*/ 	.short	(.L_41 - .L_40)


	//   ....[0]....
.L_40:
        /*001c*/ 	.word	0x00000090


	//   ....[1]....
        /*0020*/ 	.word	0x000000f0


	//----- nvinfo : EIATTR_SW_WAR
	.align		4
.L_41:
        /*0024*/ 	.byte	0x04, 0x36
        /*0026*/ 	.short	(.L_43 - .L_42)
.L_42:
        /*0028*/ 	.word	0x00000008
.L_43:


//--------------------- .nv.info._Z8allocmemv     --------------------------
	.section	.nv.info._Z8allocmemv,"",@"SHT_CUDA_INFO"
	.sectionflags	@""
	.align	4


	//----- nvinfo : EIATTR_CUDA_API_VERSION
	.align		4
        /*0000*/ 	.byte	0x04, 0x37
        /*0002*/ 	.short	(.L_45 - .L_44)
.L_44:
        /*0004*/ 	.word	0x00000082


	//----- nvinfo : EIATTR_SPARSE_MMA_MASK
	.align		4
.L_45:
        /*0008*/ 	.byte	0x03, 0x50
        /*000a*/ 	.short	0x0000


	//----- nvinfo : EIATTR_MAXREG_COUNT
	.align		4
        /*000c*/ 	.byte	0x03, 0x1b
        /*000e*/ 	.short	0x00ff


	//----- nvinfo : EIATTR_NUM_BARRIERS
	.align		4
        /*0010*/ 	.byte	0x02, 0x4c
        /*0012*/ 	.byte	0x01
	.zero		1


	//----- nvinfo : EIATTR_EXTERNS
	.align		4
        /*0014*/ 	.byte	0x04, 0x0f
        /*0016*/ 	.short	(.L_47 - .L_46)


	//   ....[0]....
	.align		4
.L_46:
        /*0018*/ 	.word	index@(malloc)


	//----- nvinfo : EIATTR_MERCURY_ISA_VERSION
	.align		4
.L_47:
        /*001c*/ 	.byte	0x03, 0x5f
        /*001e*/ 	.short	0x0101


	//----- nvinfo : EIATTR_VRC_CTA_INIT_COUNT
	.align		4
        /*0020*/ 	.byte	0x02, 0x4a
	.zero		1
	.zero		1


	//----- nvinfo : EIATTR_SYSCALL_OFFSETS
	.align		4
        /*0024*/ 	.byte	0x04, 0x46
        /*0026*/ 	.short	(.L_49 - .L_48)


	//   ....[0]....
.L_48:
        /*0028*/ 	.word	0x000000a0


	//----- nvinfo : EIATTR_EXIT_INSTR_OFFSETS
	.align		4
.L_49:
        /*002c*/ 	.byte	0x04, 0x1c
        /*002e*/ 	.short	(.L_51 - .L_50)


	//   ....[0]....
.L_50:
        /*0030*/ 	.word	0x00000190


	//   ....[1]....
        /*0034*/ 	.word	0x000001c0


	//----- nvinfo : EIATTR_CRS_STACK_SIZE
	.align		4
.L_51:
        /*0038*/ 	.byte	0x04, 0x1e
        /*003a*/ 	.short	(.L_53 - .L_52)
.L_52:
        /*003c*/ 	.word	0x00000000


	//----- nvinfo : EIATTR_SW_WAR
	.align		4
.L_53:
        /*0040*/ 	.byte	0x04, 0x36
        /*0042*/ 	.short	(.L_55 - .L_54)
.L_54:
        /*0044*/ 	.word	0x00000008
.L_55:


//--------------------- .nv.info._Z16dynamic_allocmemv --------------------------
	.section	.nv.info._Z16dynamic_allocmemv,"",@"SHT_CUDA_INFO"
	.sectionflags	@""
	.align	4


	//----- nvinfo : EIATTR_CUDA_API_VERSION
	.align		4
        /*0000*/ 	.byte	0x04, 0x37
        /*0002*/ 	.short	(.L_57 - .L_56)
.L_56:
        /*0004*/ 	.word	0x00000082


	//----- nvinfo : EIATTR_SPARSE_MMA_MASK
	.align		4
.L_57:
        /*0008*/ 	.byte	0x03, 0x50
        /*000a*/ 	.short	0x0000


	//----- nvinfo : EIATTR_MAXREG_COUNT
	.align		4
        /*000c*/ 	.byte	0x03, 0x1b
        /*000e*/ 	.short	0x00ff


	//----- nvinfo : EIATTR_EXTERNS
	.align		4
        /*0010*/ 	.byte	0x04, 0x0f
        /*0012*/ 	.short	(.L_59 - .L_58)


	//   ....[0]....
	.align		4
.L_58:
        /*0014*/ 	.word	index@(malloc)


	//----- nvinfo : EIATTR_MERCURY_ISA_VERSION
	.align		4
.L_59:
        /*0018*/ 	.byte	0x03, 0x5f
        /*001a*/ 	.short	0x0101


	//----- nvinfo : EIATTR_VRC_CTA_INIT_COUNT
	.align		4
        /*001c*/ 	.byte	0x02, 0x4a
	.zero		1
	.zero		1


	//----- nvinfo : EIATTR_SYSCALL_OFFSETS
	.align		4
        /*0020*/ 	.byte	0x04, 0x46
        /*0022*/ 	.short	(.L_61 - .L_60)


	//   ....[0]....
.L_60:
        /*0024*/ 	.word	0x000000b0


	//----- nvinfo : EIATTR_EXIT_INSTR_OFFSETS
	.align		4
.L_61:
        /*0028*/ 	.byte	0x04, 0x1c
        /*002a*/ 	.short	(.L_63 - .L_62)


	//   ....[0]....
.L_62:
        /*002c*/ 	.word	0x00000040


	//   ....[1]....
        /*0030*/ 	.word	0x000000e0


	//----- nvinfo : EIATTR_CRS_STACK_SIZE
	.align		4
.L_63:
        /*0034*/ 	.byte	0x04, 0x1e
        /*0036*/ 	.short	(.L_65 - .L_64)
.L_64:
        /*0038*/ 	.word	0x00000000


	//----- nvinfo : EIATTR_SW_WAR
	.align		4
.L_65:
        /*003c*/ 	.byte	0x04, 0x36
        /*003e*/ 	.short	(.L_67 - .L_66)
.L_66:
        /*0040*/ 	.word	0x00000008
.L_67:


//--------------------- .nv.callgraph             --------------------------
	.section	.nv.callgraph,"",@"SHT_CUDA_CALLGRAPH"
	.align	4
	.sectionentsize	8
	.align		4
        /*0000*/ 	.word	0x00000000
	.align		4
        /*0004*/ 	.word	0xffffffff
	.align		4
        /*0008*/ 	.word	index@(_Z7freememv)
	.align		4
        /*000c*/ 	.word	index@(free)
	.align		4
        /*0010*/ 	.word	index@(_Z7freememv)
	.align		4
        /*0014*/ 	.word	index@(vprintf)
	.align		4
        /*0018*/ 	.word	index@(_Z8allocmemv)
	.align		4
        /*001c*/ 	.word	index@(malloc)
	.align		4
        /*0020*/ 	.word	index@(_Z16dynamic_allocmemv)
	.align		4
        /*0024*/ 	.word	index@(malloc)
	.align		4
        /*0028*/ 	.word	0x00000000
	.align		4
        /*002c*/ 	.word	0xfffffffe
	.align		4
        /*0030*/ 	.word	0x00000000
	.align		4
        /*0034*/ 	.word	0xfffffffd
	.align		4
        /*0038*/ 	.word	0x00000000
	.align		4
        /*003c*/ 	.word	0xfffffffc


//--------------------- .nv.constant4             --------------------------
	.section	.nv.constant4,"a",@progbits
	.align	8
	.align		8
.nv.constant4:
        /*0000*/ 	.dword	vprintf
	.align		8
        /*0008*/ 	.dword	free
	.align		8
        /*0010*/ 	.dword	dataptr
	.align		8
        /*0018*/ 	.dword	$str
	.align		8
        /*0020*/ 	.dword	malloc


//--------------------- .text._Z7freememv         --------------------------
	.section	.text._Z7freememv,"ax",@progbits
	.align	128
        .global         _Z7freememv
        .type           _Z7freememv,@function
        .size           _Z7freememv,(.L_x_10 - _Z7freememv)
        .other          _Z7freememv,@"STO_CUDA_ENTRY STV_DEFAULT"
_Z7freememv:
.text._Z7freememv:
[----:B------:R-:W0:Y:S08]  /*0000*/  LDC R1, c[0x0][0x37c] ;  /* 0x0000df00ff017b82 */ /* 0x000e300000000800 */
[----:B------:R-:W1:Y:S01]  /*0010*/  LDC.64 R2, c[0x4][0x10] ;  /* 0x01000400ff027b82 */ /* 0x000e620000000a00 */
[----:B------:R-:W1:Y:S01]  /*0020*/  LDCU.64 UR36, c[0x0][0x358] ;  /* 0x00006b00ff2477ac */ /* 0x000e620008000a00 */
[----:B0-----:R-:W-:Y:S01]  /*0030*/  VIADD R1, R1, 0xfffffff0 ;  /* 0xfffffff001017836 */ /* 0x001fe20000000000 */
[----:B-1----:R-:W2:Y:S01]  /*0040*/  LDG.E.64 R2, desc[UR36][R2.64] ;  /* 0x0000002402027981 */ /* 0x002ea2000c1e1b00 */
[----:B------:R-:W2:Y:S02]  /*0050*/  S2R R10, SR_CTAID.X ;  /* 0x00000000000a7919 */ /* 0x000ea40000002500 */
[----:B--2---:R-:W-:-:S06]  /*0060*/  IMAD.WIDE.U32 R16, R10, 0x8, R2 ;  /* 0x000000080a107825 */ /* 0x004fcc00078e0002 */
[----:B------:R-:W2:Y:S01]  /*0070*/  LD.E.64 R16, desc[UR36][R16.64] ;  /* 0x0000002410107980 */ /* 0x000ea2000c101b00 */
[----:B------:R-:W0:Y:S01]  /*0080*/  LDCU UR4, c[0x0][0x2f8] ;  /* 0x00005f00ff0477ac */ /* 0x000e220008000800 */
[----:B------:R-:W-:Y:S01]  /*0090*/  BSSY.RECONVERGENT B6, `(.L_x_0) ;  /* 0x0000013000067945 */ /* 0x000fe20003800200 */
[----:B------:R-:W1:Y:S01]  /*00a0*/  LDCU UR5, c[0x0][0x2fc] ;  /* 0x00005f80ff0577ac */ /* 0x000e620008000800 */
[----:B0-----:R-:W-:-:S05]  /*00b0*/  IADD3 R6, P1, PT, R1, UR4, RZ ;  /* 0x0000000401067c10 */ /* 0x001fca000ff3e0ff */
[----:B-1----:R-:W-:Y:S01]  /*00c0*/  IMAD.X R7, RZ, RZ, UR5, P1 ;  /* 0x00000005ff077e24 */ /* 0x002fe200088e06ff */
[----:B--2---:R-:W-:-:S04]  /*00d0*/  ISETP.NE.U32.AND P0, PT, R16, RZ, PT ;  /* 0x000000ff1000720c */ /* 0x004fc80003f05070 */
[----:B------:R-:W-:-:S13]  /*00e0*/  ISETP.NE.AND.EX P0, PT, R17, RZ, PT, P0 ;  /* 0x000000ff1100720c */ /* 0x000fda0003f05300 */
[----:B------:R-:W-:Y:S05]  /*00f0*/  @!P0 BRA `(.L_x_1) ;  /* 0x0000000000308947 */ /* 0x000fea0003800000 */
[----:B------:R-:W0:Y:S01]  /*0100*/  S2R R11, SR_TID.X ;  /* 0x00000000000b7919 */ /* 0x000e220000002100 */
[----:B------:R-:W-:Y:S01]  /*0110*/  MOV R0, 0x0 ;  /* 0x0000000000007802 */ /* 0x000fe20000000f00 */
[----:B------:R-:W1:Y:S01]  /*0120*/  LDCU.64 UR4, c[0x4][0x18] ;  /* 0x01000300ff0477ac */ /* 0x000e620008000a00 */
[----:B0-----:R-:W-:-:S06]  /*0130*/  IMAD.WIDE.U32 R2, R11, 0x4, R16 ;  /* 0x000000040b027825 */ /* 0x001fcc00078e0010 */
[----:B------:R-:W2:Y:S01]  /*0140*/  LD.E R2, desc[UR36][R2.64] ;  /* 0x0000002402027980 */ /* 0x000ea2000c101900 */
[----:B------:R0:W3:Y:S01]  /*0150*/  LDC.64 R8, c[0x4][R0] ;  /* 0x0100000000087b82 */ /* 0x0000e20000000a00 */
[----:B-1----:R-:W-:Y:S02]  /*0160*/  IMAD.U32 R4, RZ, RZ, UR4 ;  /* 0x00000004ff047e24 */ /* 0x002fe4000f8e00ff */
[----:B------:R0:W-:Y:S01]  /*0170*/  STL.64 [R1], R10 ;  /* 0x0000000a01007387 */ /* 0x0001e20000100a00 */
[----:B------:R-:W-:-:S03]  /*0180*/  IMAD.U32 R5, RZ, RZ, UR5 ;  /* 0x00000005ff057e24 */ /* 0x000fc6000f8e00ff */
[----:B--23--:R0:W-:Y:S04]  /*0190*/  STL [R1+0x8], R2 ;  /* 0x0000080201007387 */ /* 0x00c1e80000100800 */
[----:B------:R-:W-:-:S07]  /*01a0*/  LEPC R20, `(.L_x_1) ;  /* 0x000000001014794e */ /* 0x000fce0000000000 */
[----:B0-----:R-:W-:Y:S05]  /*01b0*/  CALL.ABS.NOINC R8 ;  /* 0x0000000008007343 */ /* 0x001fea0003c00000 */
.L_x_1:
[----:B------:R-:W-:Y:S05]  /*01c0*/  BSYNC.RECONVERGENT B6 ;  /* 0x0000000000067941 */ /* 0x000fea0003800200 */
.L_x_0:
[----:B------:R-:W0:Y:S02]  /*01d0*/  S2R R0, SR_TID.X ;  /* 0x0000000000007919 */ /* 0x000e240000002100 */
[----:B0-----:R-:W-:-:S13]  /*01e0*/  ISETP.NE.AND P0, PT, R0, RZ, PT ;  /* 0x000000ff0000720c */ /* 0x001fda0003f05270 */
[----:B------:R-:W-:Y:S05]  /*01f0*/  @P0 EXIT ;  /* 0x000000000000094d */ /* 0x000fea0003800000 */
[----:B------:R-:W-:Y:S01]  /*0200*/  MOV R0, 0x8 ;  /* 0x0000000800007802 */ /* 0x000fe20000000f00 */
[----:B------:R-:W-:Y:S02]  /*0210*/  IMAD.MOV.U32 R4, RZ, RZ, R16 ;  /* 0x000000ffff047224 */ /* 0x000fe400078e0010 */
[----:B------:R-:W-:Y:S01]  /*0220*/  IMAD.MOV.U32 R5, RZ, RZ, R17 ;  /* 0x000000ffff057224 */ /* 0x000fe200078e0011 */
[----:B------:R0:W1:Y:S06]  /*0230*/  LDC.64 R2, c[0x4][R0] ;  /* 0x0100000000027b82 */ /* 0x00006c0000000a00 */
[----:B------:R-:W-:-:S07]  /*0240*/  LEPC R20, `(.L_x_2) ;  /* 0x000000001014794e */ /* 0x000fce0000000000 */
[----:B01----:R-:W-:Y:S05]  /*0250*/  CALL.ABS.NOINC R2 ;  /* 0x0000000002007343 */ /* 0x003fea0003c00000 */
.L_x_2:
[----:B------:R-:W-:Y:S05]  /*0260*/  EXIT ;  /* 0x000000000000794d */ /* 0x000fea0003800000 */
.L_x_3:
[----:B------:R-:W-:-:S00]  /*0270*/  BRA `(.L_x_3) ;  /* 0xfffffffc00fc7947 */ /* 0x000fc0000383ffff */
[----:B------:R-:W-:-:S00]  /*0280*/  NOP ;  /* 0x0000000000007918 */ /* 0x000fc00000000000 */
[----:B------:R-:W-:-:S00]  /*0290*/  NOP ;  /* 0x0000000000007918 */ /* 0x000fc00000000000 */
[----:B------:R-:W-:-:S00]  /*02a0*/  NOP ;  /* 0x0000000000007918 */ /* 0x000fc00000000000 */
[----:B------:R-:W-:-:S00]  /*02b0*/  NOP ;  /* 0x0000000000007918 */ /* 0x000fc00000000000 */
[----:B------:R-:W-:-:S00]  /*02c0*/  NOP ;  /* 0x0000000000007918 */ /* 0x000fc00000000000 */
[----:B------:R-:W-:-:S00]  /*02d0*/  NOP ;  /* 0x0000000000007918 */ /* 0x000fc00000000000 */
[----:B------:R-:W-:-:S00]  /*02e0*/  NOP ;  /* 0x0000000000007918 */ /* 0x000fc00000000000 */
[----:B------:R-:W-:-:S00]  /*02f0*/  NOP ;  /* 0x0000000000007918 */ /* 0x000fc00000000000 */
.L_x_10:


//--------------------- .text._Z6usememv          --------------------------
	.section	.text._Z6usememv,"ax",@progbits
	.align	128
        .global         _Z6usememv
        .type           _Z6usememv,@function
        .size           _Z6usememv,(.L_x_11 - _Z6usememv)
        .other          _Z6usememv,@"STO_CUDA_ENTRY STV_DEFAULT"
_Z6usememv:
.text._Z6usememv:
[----:B------:R-:W-:Y:S08]  /*0000*/  LDC R1, c[0x0][0x37c] ;  /* 0x0000df00ff017b82 */ /* 0x000ff00000000800 */
[----:B------:R-:W0:Y:S01]  /*0010*/  LDC.64 R2, c[0x4][0x10] ;  /* 0x01000400ff027b82 */ /* 0x000e220000000a00 */
[----:B------:R-:W0:Y:S02]  /*0020*/  LDCU.64 UR4, c[0x0][0x358] ;  /* 0x00006b00ff0477ac */ /* 0x000e240008000a00 */
[----:B0-----:R-:W2:Y:S01]  /*0030*/  LDG.E.64 R2, desc[UR4][R2.64] ;  /* 0x0000000402027981 */ /* 0x001ea2000c1e1b00 */
[----:B------:R-:W2:Y:S02]  /*0040*/  S2R R5, SR_CTAID.X ;  /* 0x0000000000057919 */ /* 0x000ea40000002500 */
[----:B--2---:R-:W-:-:S06]  /*0050*/  IMAD.WIDE.U32 R4, R5, 0x8, R2 ;  /* 0x0000000805047825 */ /* 0x004fcc00078e0002 */
[----:B------:R-:W2:Y:S02]  /*0060*/  LDG.E.64 R4, desc[UR4][R4.64] ;  /* 0x0000000404047981 */ /* 0x000ea4000c1e1b00 */
[----:B--2---:R-:W-:-:S04]  /*0070*/  ISETP.NE.U32.AND P0, PT, R4, RZ, PT ;  /* 0x000000ff0400720c */ /* 0x004fc80003f05070 */
[----:B------:R-:W-:-:S13]  /*0080*/  ISETP.NE.AND.EX P0, PT, R5, RZ, PT, P0 ;  /* 0x000000ff0500720c */ /* 0x000fda0003f05300 */
[----:B------:R-:W-:Y:S05]  /*0090*/  @!P0 EXIT ;  /* 0x000000000000894d */ /* 0x000fea0003800000 */
[----:B------:R-:W0:Y:S02]  /*00a0*/  S2R R3, SR_TID.X ;  /* 0x0000000000037919 */ /* 0x000e240000002100 */
[----:B0-----:R-:W-:-:S05]  /*00b0*/  IMAD.WIDE.U32 R4, R3, 0x4, R4 ;  /* 0x0000000403047825 */ /* 0x001fca00078e0004 */
[----:B------:R-:W2:Y:S02]  /*00c0*/  LDG.E R0, desc[UR4][R4.64] ;  /* 0x0000000404007981 */ /* 0x000ea4000c1e1900 */
[----:B--2---:R-:W-:-:S05]  /*00d0*/  IADD3 R3, PT, PT, R0, R3, RZ ;  /* 0x0000000300037210 */ /* 0x004fca0007ffe0ff */
[----:B------:R-:W-:Y:S01]  /*00e0*/  STG.E desc[UR4][R4.64], R3 ;  /* 0x0000000304007986 */ /* 0x000fe2000c101904 */
[----:B------:R-:W-:Y:S05]  /*00f0*/  EXIT ;  /* 0x000000000000794d */ /* 0x000fea0003800000 */
.L_x_4:
        /* <DEDUP_REMOVED lines=16> */
.L_x_11:


//--------------------- .text._Z8allocmemv        --------------------------
	.section	.text._Z8allocmemv,"ax",@progbits
	.align	128
        .global         _Z8allocmemv
        .type           _Z8allocmemv,@function
        .size           _Z8allocmemv,(.L_x_12 - _Z8allocmemv)
        .other          _Z8allocmemv,@"STO_CUDA_ENTRY STV_DEFAULT"
_Z8allocmemv:
.text._Z8allocmemv:
[----:B------:R-:W0:Y:S01]  /*0000*/  LDC R1, c[0x0][0x37c] ;  /* 0x0000df00ff017b82 */ /* 0x000e220000000800 */
[----:B------:R-:W1:Y:S01]  /*0010*/  S2R R16, SR_TID.X ;  /* 0x0000000000107919 */ /* 0x000e620000002100 */
[----:B------:R-:W2:Y:S01]  /*0020*/  LDCU.64 UR36, c[0x0][0x358] ;  /* 0x00006b00ff2477ac */ /* 0x000ea20008000a00 */
[----:B-1----:R-:W-:-:S13]  /*0030*/  ISETP.NE.AND P0, PT, R16, RZ, PT ;  /* 0x000000ff1000720c */ /* 0x002fda0003f05270 */
[----:B--2---:R-:W-:Y:S05]  /*0040*/  @P0 BRA `(.L_x_5) ;  /* 0x00000000002c0947 */ /* 0x004fea0003800000 */
[----:B------:R-:W-:Y:S01]  /*0050*/  MOV R0, 0x20 ;  /* 0x0000002000007802 */ /* 0x000fe20000000f00 */
[----:B------:R-:W-:Y:S02]  /*0060*/  IMAD.MOV.U32 R4, RZ, RZ, 0x4 ;  /* 0x00000004ff047424 */ /* 0x000fe400078e00ff */
[----:B------:R-:W-:Y:S01]  /*0070*/  IMAD.MOV.U32 R5, RZ, RZ, RZ ;  /* 0x000000ffff057224 */ /* 0x000fe200078e00ff */
[----:B------:R1:W2:Y:S06]  /*0080*/  LDC.64 R2, c[0x4][R0] ;  /* 0x0100000000027b82 */ /* 0x0002ac0000000a00 */
[----:B------:R-:W-:-:S07]  /*0090*/  LEPC R20, `(.L_x_6) ;  /* 0x000000001014794e */ /* 0x000fce0000000000 */
[----:B012---:R-:W-:Y:S05]  /*00a0*/  CALL.ABS.NOINC R2 ;  /* 0x0000000002007343 */ /* 0x007fea0003c00000 */
.L_x_6:
[----:B------:R-:W0:Y:S02]  /*00b0*/  LDC.64 R2, c[0x4][0x10] ;  /* 0x01000400ff027b82 */ /* 0x000e240000000a00 */
[----:B0-----:R-:W2:Y:S01]  /*00c0*/  LDG.E.64 R2, desc[UR36][R2.64] ;  /* 0x0000002402027981 */ /* 0x001ea2000c1e1b00 */
[----:B------:R-:W2:Y:S02]  /*00d0*/  S2R R7, SR_CTAID.X ;  /* 0x0000000000077919 */ /* 0x000ea40000002500 */
[----:B--2---:R-:W-:-:S05]  /*00e0*/  IMAD.WIDE.U32 R6, R7, 0x8, R2 ;  /* 0x0000000807067825 */ /* 0x004fca00078e0002 */
[----:B------:R1:W-:Y:S02]  /*00f0*/  ST.E.64 desc[UR36][R6.64], R4 ;  /* 0x0000000406007985 */ /* 0x0003e4000c101b24 */
.L_x_5:
[----:B------:R-:W-:Y:S05]  /*0100*/  WARPSYNC.ALL ;  /* 0x0000000000007948 */ /* 0x000fea0003800000 */
[----:B-1----:R-:W1:Y:S08]  /*0110*/  LDC.64 R4, c[0x4][0x10] ;  /* 0x01000400ff047b82 */ /* 0x002e700000000a00 */
[----:B------:R-:W-:Y:S06]  /*0120*/  BAR.SYNC.DEFER_BLOCKING 0x0 ;  /* 0x0000000000007b1d */ /* 0x000fec0000010000 */
[----:B-1----:R-:W2:Y:S01]  /*0130*/  LDG.E.64 R2, desc[UR36][R4.64] ;  /* 0x0000002404027981 */ /* 0x002ea2000c1e1b00 */
[----:B------:R-:W2:Y:S02]  /*0140*/  S2R R7, SR_CTAID.X ;  /* 0x0000000000077919 */ /* 0x000ea40000002500 */
[----:B--2---:R-:W-:-:S06]  /*0150*/  IMAD.WIDE.U32 R2, R7, 0x8, R2 ;  /* 0x0000000807027825 */ /* 0x004fcc00078e0002 */
[----:B------:R-:W2:Y:S02]  /*0160*/  LD.E.64 R2, desc[UR36][R2.64] ;  /* 0x0000002402027980 */ /* 0x000ea4000c101b00 */
[----:B--2---:R-:W-:-:S04]  /*0170*/  ISETP.NE.U32.AND P0, PT, R2, RZ, PT ;  /* 0x000000ff0200720c */ /* 0x004fc80003f05070 */
[----:B------:R-:W-:-:S13]  /*0180*/  ISETP.NE.AND.EX P0, PT, R3, RZ, PT, P0 ;  /* 0x000000ff0300720c */ /* 0x000fda0003f05300 */
[----:B------:R-:W-:Y:S05]  /*0190*/  @!P0 EXIT ;  /* 0x000000000000894d */ /* 0x000fea0003800000 */
[----:B------:R-:W-:-:S05]  /*01a0*/  IMAD.WIDE.U32 R2, R16, 0x4, R2 ;  /* 0x0000000410027825 */ /* 0x000fca00078e0002 */
[----:B------:R-:W-:Y:S01]  /*01b0*/  ST.E desc[UR36][R2.64], RZ ;  /* 0x000000ff02007985 */ /* 0x000fe2000c101924 */
[----:B------:R-:W-:Y:S05]  /*01c0*/  EXIT ;  /* 0x000000000000794d */ /* 0x000fea0003800000 */
.L_x_7:
        /* <DEDUP_REMOVED lines=11> */
.L_x_12:


//--------------------- .text._Z16dynamic_allocmemv --------------------------
	.section	.text._Z16dynamic_allocmemv,"ax",@progbits
	.align	128
        .global         _Z16dynamic_allocmemv
        .type           _Z16dynamic_allocmemv,@function
        .size           _Z16dynamic_allocmemv,(.L_x_13 - _Z16dynamic_allocmemv)
        .other          _Z16dynamic_allocmemv,@"STO_CUDA_ENTRY STV_DEFAULT"
_Z16dynamic_allocmemv:
.text._Z16dynamic_allocmemv:
[----:B------:R-:W0:Y:S01]  /*0000*/  LDC R1, c[0x0][0x37c] ;  /* 0x0000df00ff017b82 */ /* 0x000e220000000800 */
[----:B------:R-:W1:Y:S07]  /*0010*/  S2R R0, SR_TID.X ;  /* 0x0000000000007919 */ /* 0x000e6e0000002100 */
[----:B------:R-:W1:Y:S02]  /*0020*/  S2UR UR4, SR_CTAID.X ;  /* 0x00000000000479c3 */ /* 0x000e640000002500 */
[----:B-1----:R-:W-:-:S13]  /*0030*/  LOP3.LUT P0, RZ, R0, UR4, RZ, 0xfc, !PT ;  /* 0x0000000400ff7c12 */ /* 0x002fda000f80fcff */
[----:B------:R-:W-:Y:S05]  /*0040*/  @P0 EXIT ;  /* 0x000000000000094d */ /* 0x000fea0003800000 */
[----:B------:R-:W-:Y:S01]  /*0050*/  MOV R0, 0x20 ;  /* 0x0000002000007802 */ /* 0x000fe20000000f00 */
[----:B------:R-:W-:Y:S01]  /*0060*/  IMAD.MOV.U32 R4, RZ, RZ, 0xa0 ;  /* 0x000000a0ff047424 */ /* 0x000fe200078e00ff */
[----:B------:R-:W1:Y:S01]  /*0070*/  LDCU.64 UR36, c[0x0][0x358] ;  /* 0x00006b00ff2477ac */ /* 0x000e620008000a00 */
[----:B------:R-:W-:Y:S01]  /*0080*/  IMAD.MOV.U32 R5, RZ, RZ, RZ ;  /* 0x000000ffff057224 */ /* 0x000fe200078e00ff */
[----:B------:R2:W3:Y:S06]  /*0090*/  LDC.64 R2, c[0x4][R0] ;  /* 0x0100000000027b82 */ /* 0x0004ec0000000a00 */
[----:B------:R-:W-:-:S07]  /*00a0*/  LEPC R20, `(.L_x_8) ;  /* 0x000000001014794e */ /* 0x000fce0000000000 */
[----:B0123--:R-:W-:Y:S05]  /*00b0*/  CALL.ABS.NOINC R2 ;  /* 0x0000000002007343 */ /* 0x00ffea0003c00000 */
.L_x_8:
[----:B------:R-:W0:Y:S02]  /*00c0*/  LDC.64 R2, c[0x4][0x10] ;  /* 0x01000400ff027b82 */ /* 0x000e240000000a00 */
[----:B0-----:R-:W-:Y:S01]  /*00d0*/  STG.E.64 desc[UR36][R2.64], R4 ;  /* 0x0000000402007986 */ /* 0x001fe2000c101b24 */
[----:B------:R-:W-:Y:S05]  /*00e0*/  EXIT ;  /* 0x000000000000794d */ /* 0x000fea0003800000 */
.L_x_9:
        /* <DEDUP_REMOVED lines=9> */
.L_x_13:


//--------------------- .nv.global.init           --------------------------
	.section	.nv.global.init,"aw",@progbits
.nv.global.init:
	.type		$str,@object
	.size		$str,(.L_1 - $str)
$str:
        /*0000*/ 	.byte	0x42, 0x6c, 0x6f, 0x63, 0x6b, 0x20, 0x25, 0x64, 0x2c, 0x20, 0x54, 0x68, 0x72, 0x65, 0x61, 0x64
        /*0010*/ 	.byte	0x20, 0x25, 0x64, 0x3a, 0x20, 0x66, 0x69, 0x6e, 0x61, 0x6c, 0x20, 0x76, 0x61, 0x6c, 0x75, 0x65
        /*0020*/ 	.byte	0x20, 0x3d, 0x20, 0x25, 0x64, 0x0a, 0x00
.L_1:


//--------------------- .nv.shared.reserved.0     --------------------------
	.section	.nv.shared.reserved.0,"aw",@nobits
	.weak		__nv_reservedSMEM_offset_0_alias
	.size		__nv_reservedSMEM_offset_0_alias, 0, 64
	.other		__nv_reservedSMEM_offset_0_alias,@"STO_CUDA_RESERVED_SHARED STV_DEFAULT"
__nv_reservedSMEM_offset_0_alias:
	.zero		0
	.zero		64


//--------------------- .nv.global                --------------------------
	.section	.nv.global,"aw",@nobits
	.align	8
.nv.global:
	.type		dataptr,@object
	.size		dataptr,(.L_0 - dataptr)
dataptr:
	.zero		8
.L_0:


//--------------------- .nv.constant0._Z7freememv --------------------------
	.section	.nv.constant0._Z7freememv,"a",@progbits
	.sectionflags	@""
	.align	4
.nv.constant0._Z7freememv:
	.zero		896


//--------------------- .nv.constant0._Z6usememv  --------------------------
	.section	.nv.constant0._Z6usememv,"a",@progbits
	.sectionflags	@""
	.align	4
.nv.constant0._Z6usememv:
	.zero		896


//--------------------- .nv.constant0._Z8allocmemv --------------------------
	.section	.nv.constant0._Z8allocmemv,"a",@progbits
	.sectionflags	@""
	.align	4
.nv.constant0._Z8allocmemv:
	.zero		896


//--------------------- .nv.constant0._Z16dynamic_allocmemv --------------------------
	.section	.nv.constant0._Z16dynamic_allocmemv,"a",@progbits
	.sectionflags	@""
	.align	4
.nv.constant0._Z16dynamic_allocmemv:
	.zero		896


//--------------------- SYMBOLS --------------------------

	.type		.nv.reservedSmem.offset0,@object
	.size		.nv.reservedSmem.offset0,0x4
	.type		vprintf,@function
	.type		free,@function
	.type		malloc,@function
